//
// Generated by NVIDIA NVVM Compiler
//
// Compiler Build ID: CL-36424714
// Cuda compilation tools, release 13.0, V13.0.88
// Based on NVVM 20.0.0
//

.version 9.0
.target sm_100
.address_size 64

	// .globl	_Z6kernelP6float4jjf

.visible .entry _Z6kernelP6float4jjf(
	.param .u64 .ptr .align 1 _Z6kernelP6float4jjf_param_0,
	.param .u32 _Z6kernelP6float4jjf_param_1,
	.param .u32 _Z6kernelP6float4jjf_param_2,
	.param .f32 _Z6kernelP6float4jjf_param_3
)
{
	.reg .b32 	%r<13>;
	.reg .b32 	%f<9>;
	.reg .b64 	%rd<5>;

	ld.param.u64 	%rd1, [_Z6kernelP6float4jjf_param_0];
	ld.param.u32 	%r2, [_Z6kernelP6float4jjf_param_1];
	ld.param.u32 	%r3, [_Z6kernelP6float4jjf_param_2];
	cvta.to.global.u64 	%rd2, %rd1;
	mov.u32 	%r4, %ctaid.x;
	mov.u32 	%r5, %ntid.x;
	mov.u32 	%r6, %tid.x;
	mad.lo.s32 	%r7, %r4, %r5, %r6;
	mov.u32 	%r8, %ctaid.y;
	mov.u32 	%r9, %ntid.y;
	mov.u32 	%r10, %tid.y;
	mad.lo.s32 	%r11, %r8, %r9, %r10;
	cvt.rn.f32.u32 	%f1, %r7;
	cvt.rn.f32.u32 	%f2, %r2;
	div.rn.f32 	%f3, %f1, %f2;
	cvt.rn.f32.u32 	%f4, %r11;
	cvt.rn.f32.u32 	%f5, %r3;
	div.rn.f32 	%f6, %f4, %f5;
	// begin inline asm
	.reg .u32 r1;
	mov.u32 r1, %clock;
	st.local.u32 [%r1], r1;
	
	// end inline asm
	cvt.rn.f32.u32 	%f7, %r1;
	mad.lo.s32 	%r12, %r2, %r11, %r7;
	mul.wide.u32 	%rd3, %r12, 16;
	add.s64 	%rd4, %rd2, %rd3;
	mov.f32 	%f8, 0f3F800000;
	st.global.v4.f32 	[%rd4], {%f3, %f6, %f7, %f8};
	ret;

}


// ===== COMPILED SASS (sm_100) =====

	.target	sm_100

	.elftype	@"ET_EXEC"


//--------------------- .note.nv.tkinfo           --------------------------
	.section	.note.nv.tkinfo,"",@"SHT_NOTE"
	.sectionflags	@"SHF_NOTE_NV_TKINFO"
	.tkinfo
        /*0018*/ 	.word	0x00000002
        /*0030*/ 	.string	""
        /*0030*/ 	.string	"ptxas"
        /*0030*/ 	.string	"Cuda compilation tools, release 13.0, V13.0.88"
        /*0030*/ 	.string	"Build cuda_13.0.r13.0/compiler.36424714_0"
        /*0030*/ 	.string	"-arch sm_100 -m 64 "



//--------------------- .note.nv.cuinfo           --------------------------
	.section	.note.nv.cuinfo,"",@"SHT_NOTE"
	.sectionflags	@"SHF_NOTE_NV_CUINFO"
        /*0018*/ 	.short	0x0002
        /*001a*/ 	.short	0x0064
        /*001c*/ 	.short	0x0082
	.zero		2


//--------------------- .nv.info                  --------------------------
	.section	.nv.info,"",@"SHT_CUDA_INFO"
	.align	4


	//----- nvinfo : EIATTR_REGCOUNT
	.align		4
        /*0000*/ 	.byte	0x04, 0x2f
        /*0002*/ 	.short	(.L_1 - .L_0)
	.align		4
.L_0:
        /*0004*/ 	.word	index@(_Z6kernelP6float4jjf)
        /*0008*/ 	.word	0x00000011


	//----- nvinfo : EIATTR_FRAME_SIZE
	.align		4
.L_1:
        /*000c*/ 	.byte	0x04, 0x11
        /*000e*/ 	.short	(.L_3 - .L_2)
	.align		4
.L_2:
        /*0010*/ 	.word	index@($__internal_0_$__cuda_sm3x_div_rn_noftz_f32_slowpath)
        /*0014*/ 	.word	0x00000000


	//----- nvinfo : EIATTR_FRAME_SIZE
	.align		4
.L_3:
        /*0018*/ 	.byte	0x04, 0x11
        /*001a*/ 	.short	(.L_5 - .L_4)
	.align		4
.L_4:
        /*001c*/ 	.word	index@(_Z6kernelP6float4jjf)
        /*0020*/ 	.word	0x00000000


	//----- nvinfo : EIATTR_MIN_STACK_SIZE
	.align		4
.L_5:
        /*0024*/ 	.byte	0x04, 0x12
        /*0026*/ 	.short	(.L_7 - .L_6)
	.align		4
.L_6:
        /*0028*/ 	.word	index@(_Z6kernelP6float4jjf)
        /*002c*/ 	.word	0x00000000
.L_7:


//--------------------- .nv.compat                --------------------------
	.section	.nv.compat,"",@"SHT_CUDA_COMPAT_INFO"
	.align	4
        /*0000*/ 	.byte	0x02, 0x09, 0x00, 0x00, 0x02, 0x02, 0x01, 0x00, 0x02, 0x05, 0x05, 0x00, 0x03, 0x07, 0x01, 0x01
        /*0010*/ 	.byte	0x02, 0x03, 0x00, 0x00, 0x02, 0x06, 0x01, 0x00, 0x04, 0x0b, 0x08, 0x00, 0x01, 0x00, 0x00, 0x00
        /*0020*/ 	.byte	0x00, 0x00, 0x00, 0x00


//--------------------- .nv.info._Z6kernelP6float4jjf --------------------------
	.section	.nv.info._Z6kernelP6float4jjf,"",@"SHT_CUDA_INFO"
	.sectionflags	@""
	.align	4


	//----- nvinfo : EIATTR_CUDA_API_VERSION
	.align		4
        /*0000*/ 	.byte	0x04, 0x37
        /*0002*/ 	.short	(.L_9 - .L_8)
.L_8:
        /*0004*/ 	.word	0x00000082


	//----- nvinfo : EIATTR_KPARAM_INFO
	.align		4
.L_9:
        /*0008*/ 	.byte	0x04, 0x17
        /*000a*/ 	.short	(.L_11 - .L_10)
.L_10:
        /*000c*/ 	.word	0x00000000
        /*0010*/ 	.short	0x0003
        /*0012*/ 	.short	0x0010
        /*0014*/ 	.byte	0x00, 0xf0, 0x11, 0x00


	//----- nvinfo : EIATTR_KPARAM_INFO
	.align		4
.L_11:
        /*0018*/ 	.byte	0x04, 0x17
        /*001a*/ 	.short	(.L_13 - .L_12)
.L_12:
        /*001c*/ 	.word	0x00000000
        /*0020*/ 	.short	0x0002
        /*0022*/ 	.short	0x000c
        /*0024*/ 	.byte	0x00, 0xf0, 0x11, 0x00


	//----- nvinfo : EIATTR_KPARAM_INFO
	.align		4
.L_13:
        /*0028*/ 	.byte	0x04, 0x17
        /*002a*/ 	.short	(.L_15 - .L_14)
.L_14:
        /*002c*/ 	.word	0x00000000
        /*0030*/ 	.short	0x0001
        /*0032*/ 	.short	0x0008
        /*0034*/ 	.byte	0x00, 0xf0, 0x11, 0x00


	//----- nvinfo : EIATTR_KPARAM_INFO
	.align		4
.L_15:
        /*0038*/ 	.byte	0x04, 0x17
        /*003a*/ 	.short	(.L_17 - .L_16)
.L_16:
        /*003c*/ 	.word	0x00000000
        /*0040*/ 	.short	0x0000
        /*0042*/ 	.short	0x0000
        /*0044*/ 	.byte	0x00, 0xf5, 0x21, 0x00


	//----- nvinfo : EIATTR_SPARSE_MMA_MASK
	.align		4
.L_17:
        /*0048*/ 	.byte	0x03, 0x50
        /*004a*/ 	.short	0x0000


	//----- nvinfo : EIATTR_MAXREG_COUNT
	.align		4
        /*004c*/ 	.byte	0x03, 0x1b
        /*004e*/ 	.short	0x00ff


	//----- nvinfo : EIATTR_MERCURY_ISA_VERSION
	.align		4
        /*0050*/ 	.byte	0x03, 0x5f
        /*0052*/ 	.short	0x0101


	//----- nvinfo : EIATTR_VRC_CTA_INIT_COUNT
	.align		4
        /*0054*/ 	.byte	0x02, 0x4a
	.zero		1
	.zero		1


	//----- nvinfo : EIATTR_EXIT_INSTR_OFFSETS
	.align		4
        /*0058*/ 	.byte	0x04, 0x1c
        /*005a*/ 	.short	(.L_19 - .L_18)


	//   ....[0]....
.L_18:
        /*005c*/ 	.word	0x00000330


	//----- nvinfo : EIATTR_CRS_STACK_SIZE
	.align		4
.L_19:
        /*0060*/ 	.byte	0x04, 0x1e
        /*0062*/ 	.short	(.L_21 - .L_20)
.L_20:
        /*0064*/ 	.word	0x00000000


	//----- nvinfo : EIATTR_CBANK_PARAM_SIZE
	.align		4
.L_21:
        /*0068*/ 	.byte	0x03, 0x19
        /*006a*/ 	.short	0x0014


	//----- nvinfo : EIATTR_PARAM_CBANK
	.align		4
        /*006c*/ 	.byte	0x04, 0x0a
        /*006e*/ 	.short	(.L_23 - .L_22)
	.align		4
.L_22:
        /*0070*/ 	.word	index@(.nv.constant0._Z6kernelP6float4jjf)
        /*0074*/ 	.short	0x0380
        /*0076*/ 	.short	0x0014


	//----- nvinfo : EIATTR_SW_WAR
	.align		4
.L_23:
        /*0078*/ 	.byte	0x04, 0x36
        /*007a*/ 	.short	(.L_25 - .L_24)
.L_24:
        /*007c*/ 	.word	0x00000008
.L_25:


//--------------------- .nv.callgraph             --------------------------
	.section	.nv.callgraph,"",@"SHT_CUDA_CALLGRAPH"
	.align	4
	.sectionentsize	8
	.align		4
        /*0000*/ 	.word	0x00000000
	.align		4
        /*0004*/ 	.word	0xffffffff
	.align		4
        /*0008*/ 	.word	0x00000000
	.align		4
        /*000c*/ 	.word	0xfffffffe
	.align		4
        /*0010*/ 	.word	0x00000000
	.align		4
        /*0014*/ 	.word	0xfffffffd
	.align		4
        /*0018*/ 	.word	0x00000000
	.align		4
        /*001c*/ 	.word	0xfffffffc


//--------------------- .text._Z6kernelP6float4jjf --------------------------
	.section	.text._Z6kernelP6float4jjf,"ax",@progbits
	.align	128
        .global         _Z6kernelP6float4jjf
        .type           _Z6kernelP6float4jjf,@function
        .size           _Z6kernelP6float4jjf,(.L_x_16 - _Z6kernelP6float4jjf)
        .other          _Z6kernelP6float4jjf,@"STO_CUDA_ENTRY STV_DEFAULT"
_Z6kernelP6float4jjf:
.text._Z6kernelP6float4jjf:
[----:B------:R-:W-:Y:S01]  /*0000*/  LDC R1, c[0x0][0x37c] ;  /* 0x0000df00ff017b82 */ /* 0x000fe20000000800 */
[----:B------:R-:W0:Y:S01]  /*0010*/  S2R R5, SR_TID.X ;  /* 0x0000000000057919 */ /* 0x000e220000002100 */
[----:B------:R-:W1:Y:S06]  /*0020*/  LDCU UR5, c[0x0][0x388] ;  /* 0x00007100ff0577ac */ /* 0x000e6c0008000800 */
[----:B------:R-:W0:Y:S01]  /*0030*/  S2UR UR4, SR_CTAID.X ;  /* 0x00000000000479c3 */ /* 0x000e220000002500 */
[----:B------:R-:W-:Y:S01]  /*0040*/  BSSY.RECONVERGENT B0, `(.L_x_0) ;  /* 0x0000014000007945 */ /* 0x000fe20003800200 */
[----:B------:R-:W2:Y:S06]  /*0050*/  S2R R8, SR_TID.Y ;  /* 0x0000000000087919 */ /* 0x000eac0000002200 */
[----:B------:R-:W0:Y:S08]  /*0060*/  LDC R2, c[0x0][0x360] ;  /* 0x0000d800ff027b82 */ /* 0x000e300000000800 */
[----:B------:R-:W2:Y:S01]  /*0070*/  LDC R7, c[0x0][0x364] ;  /* 0x0000d900ff077b82 */ /* 0x000ea20000000800 */
[----:B-1----:R-:W-:-:S04]  /*0080*/  I2FP.F32.U32 R3, UR5 ;  /* 0x0000000500037c45 */ /* 0x002fc80008201000 */
[----:B------:R-:W1:Y:S03]  /*0090*/  MUFU.RCP R4, R3 ;  /* 0x0000000300047308 */ /* 0x000e660000001000 */
[----:B------:R-:W2:Y:S01]  /*00a0*/  S2UR UR5, SR_CTAID.Y ;  /* 0x00000000000579c3 */ /* 0x000ea20000002600 */
[----:B0-----:R-:W-:-:S05]  /*00b0*/  IMAD R2, R2, UR4, R5 ;  /* 0x0000000402027c24 */ /* 0x001fca000f8e0205 */
[----:B------:R-:W-:Y:S01]  /*00c0*/  I2FP.F32.U32 R0, R2 ;  /* 0x0000000200007245 */ /* 0x000fe20000201000 */
[----:B-1----:R-:W-:-:S03]  /*00d0*/  FFMA R5, -R3, R4, 1 ;  /* 0x3f80000003057423 */ /* 0x002fc60000000104 */
[----:B------:R-:W0:Y:S01]  /*00e0*/  FCHK P0, R0, R3 ;  /* 0x0000000300007302 */ /* 0x000e220000000000 */
[----:B------:R-:W-:-:S04]  /*00f0*/  FFMA R5, R4, R5, R4 ;  /* 0x0000000504057223 */ /* 0x000fc80000000004 */
[----:B------:R-:W-:Y:S01]  /*0100*/  FFMA R4, R0, R5, RZ ;  /* 0x0000000500047223 */ /* 0x000fe200000000ff */
[----:B--2---:R-:W-:-:S03]  /*0110*/  IMAD R7, R7, UR5, R8 ;  /* 0x0000000507077c24 */ /* 0x004fc6000f8e0208 */
[----:B------:R-:W-:-:S04]  /*0120*/  FFMA R6, -R3, R4, R0 ;  /* 0x0000000403067223 */ /* 0x000fc80000000100 */
[----:B------:R-:W-:Y:S01]  /*0130*/  FFMA R4, R5, R6, R4 ;  /* 0x0000000605047223 */ /* 0x000fe20000000004 */
[----:B0-----:R-:W-:Y:S06]  /*0140*/  @!P0 BRA `(.L_x_1) ;  /* 0x00000000000c8947 */ /* 0x001fec0003800000 */
[----:B------:R-:W-:-:S07]  /*0150*/  MOV R6, 0x170 ;  /* 0x0000017000067802 */ /* 0x000fce0000000f00 */
[----:B------:R-:W-:Y:S05]  /*0160*/  CALL.REL.NOINC `($__internal_0_$__cuda_sm3x_div_rn_noftz_f32_slowpath) ;  /* 0x0000000000747944 */ /* 0x000fea0003c00000 */
[----:B------:R-:W-:-:S07]  /*0170*/  IMAD.MOV.U32 R4, RZ, RZ, R0 ;  /* 0x000000ffff047224 */ /* 0x000fce00078e0000 */
.L_x_1:
[----:B------:R-:W-:Y:S05]  /*0180*/  BSYNC.RECONVERGENT B0 ;  /* 0x0000000000007941 */ /* 0x000fea0003800200 */
.L_x_0:
[----:B------:R-:W0:Y:S01]  /*0190*/  LDCU UR4, c[0x0][0x38c] ;  /* 0x00007180ff0477ac */ /* 0x000e220008000800 */
[----:B------:R-:W-:Y:S01]  /*01a0*/  I2FP.F32.U32 R0, R7 ;  /* 0x0000000700007245 */ /* 0x000fe20000201000 */
[----:B------:R-:W-:Y:S01]  /*01b0*/  BSSY.RECONVERGENT B0, `(.L_x_2) ;  /* 0x000000e000007945 */ /* 0x000fe20003800200 */
[----:B0-----:R-:W-:Y:S01]  /*01c0*/  I2FP.F32.U32 R3, UR4 ;  /* 0x0000000400037c45 */ /* 0x001fe20008201000 */
[----:B------:R-:W0:Y:S03]  /*01d0*/  LDCU.64 UR4, c[0x0][0x358] ;  /* 0x00006b00ff0477ac */ /* 0x000e260008000a00 */
[----:B------:R-:W1:Y:S08]  /*01e0*/  MUFU.RCP R6, R3 ;  /* 0x0000000300067308 */ /* 0x000e700000001000 */
[----:B------:R-:W2:Y:S01]  /*01f0*/  FCHK P0, R0, R3 ;  /* 0x0000000300007302 */ /* 0x000ea20000000000 */
[----:B-1----:R-:W-:-:S04]  /*0200*/  FFMA R5, -R3, R6, 1 ;  /* 0x3f80000003057423 */ /* 0x002fc80000000106 */
[----:B------:R-:W-:-:S04]  /*0210*/  FFMA R5, R6, R5, R6 ;  /* 0x0000000506057223 */ /* 0x000fc80000000006 */
[----:B------:R-:W-:-:S04]  /*0220*/  FFMA R6, R0, R5, RZ ;  /* 0x0000000500067223 */ /* 0x000fc800000000ff */
[----:B------:R-:W-:-:S04]  /*0230*/  FFMA R8, -R3, R6, R0 ;  /* 0x0000000603087223 */ /* 0x000fc80000000100 */
[----:B------:R-:W-:Y:S01]  /*0240*/  FFMA R5, R5, R8, R6 ;  /* 0x0000000805057223 */ /* 0x000fe20000000006 */
[----:B0-2---:R-:W-:Y:S06]  /*0250*/  @!P0 BRA `(.L_x_3) ;  /* 0x00000000000c8947 */ /* 0x005fec0003800000 */
[----:B------:R-:W-:-:S07]  /*0260*/  MOV R6, 0x280 ;  /* 0x0000028000067802 */ /* 0x000fce0000000f00 */
[----:B------:R-:W-:Y:S05]  /*0270*/  CALL.REL.NOINC `($__internal_0_$__cuda_sm3x_div_rn_noftz_f32_slowpath) ;  /* 0x0000000000307944 */ /* 0x000fea0003c00000 */
[----:B------:R-:W-:-:S07]  /*0280*/  IMAD.MOV.U32 R5, RZ, RZ, R0 ;  /* 0x000000ffff057224 */ /* 0x000fce00078e0000 */
.L_x_3:
[----:B------:R-:W-:Y:S05]  /*0290*/  BSYNC.RECONVERGENT B0 ;  /* 0x0000000000007941 */ /* 0x000fea0003800200 */
.L_x_2:
[----:B------:R-:W-:Y:S01]  /*02a0*/  CS2R.32 R0, SR_CLOCKLO ;  /* 0x0000000000007805 */ /* 0x000fe20000005000 */
[----:B------:R-:W0:Y:S01]  /*02b0*/  LDC.64 R8, c[0x0][0x380] ;  /* 0x0000e000ff087b82 */ /* 0x000e220000000a00 */
[----:B------:R-:W1:Y:S01]  /*02c0*/  LDCU UR6, c[0x0][0x388] ;  /* 0x00007100ff0677ac */ /* 0x000e620008000800 */
[----:B------:R-:W-:Y:S02]  /*02d0*/  I2FP.F32.U32 R6, R6 ;  /* 0x0000000600067245 */ /* 0x000fe40000201000 */
[----:B------:R-:W-:Y:S01]  /*02e0*/  STL [R0], R0 ;  /* 0x0000000000007387 */ /* 0x000fe20000100800 */
[----:B-1----:R-:W-:Y:S02]  /*02f0*/  IMAD R3, R7, UR6, R2 ;  /* 0x0000000607037c24 */ /* 0x002fe4000f8e0202 */
[----:B------:R-:W-:Y:S02]  /*0300*/  IMAD.MOV.U32 R7, RZ, RZ, 0x3f800000 ;  /* 0x3f800000ff077424 */ /* 0x000fe400078e00ff */
[----:B0-----:R-:W-:-:S05]  /*0310*/  IMAD.WIDE.U32 R2, R3, 0x10, R8 ;  /* 0x0000001003027825 */ /* 0x001fca00078e0008 */
[----:B------:R-:W-:Y:S01]  /*0320*/  STG.E.128 desc[UR4][R2.64], R4 ;  /* 0x0000000402007986 */ /* 0x000fe2000c101d04 */
[----:B------:R-:W-:Y:S05]  /*0330*/  EXIT ;  /* 0x000000000000794d */ /* 0x000fea0003800000 */
        .weak           $__internal_0_$__cuda_sm3x_div_rn_noftz_f32_slowpath
        .type           $__internal_0_$__cuda_sm3x_div_rn_noftz_f32_slowpath,@function
        .size           $__internal_0_$__cuda_sm3x_div_rn_noftz_f32_slowpath,(.L_x_16 - $__internal_0_$__cuda_sm3x_div_rn_noftz_f32_slowpath)
$__internal_0_$__cuda_sm3x_div_rn_noftz_f32_slowpath:
[----:B------:R-:W-:Y:S01]  /*0340*/  SHF.R.U32.HI R8, RZ, 0x17, R3 ;  /* 0x00000017ff087819 */ /* 0x000fe20000011603 */
[----:B------:R-:W-:Y:S01]  /*0350*/  BSSY.RECONVERGENT B1, `(.L_x_4) ;  /* 0x0000062000017945 */ /* 0x000fe20003800200 */
[----:B------:R-:W-:Y:S02]  /*0360*/  SHF.R.U32.HI R5, RZ, 0x17, R0 ;  /* 0x00000017ff057819 */ /* 0x000fe40000011600 */
[----:B------:R-:W-:Y:S02]  /*0370*/  LOP3.LUT R12, R8, 0xff, RZ, 0xc0, !PT ;  /* 0x000000ff080c7812 */ /* 0x000fe400078ec0ff */
[----:B------:R-:W-:-:S03]  /*0380*/  LOP3.LUT R10, R5, 0xff, RZ, 0xc0, !PT ;  /* 0x000000ff050a7812 */ /* 0x000fc600078ec0ff */
[----:B------:R-:W-:Y:S02]  /*0390*/  VIADD R9, R12, 0xffffffff ;  /* 0xffffffff0c097836 */ /* 0x000fe40000000000 */
[----:B------:R-:W-:-:S03]  /*03a0*/  VIADD R8, R10, 0xffffffff ;  /* 0xffffffff0a087836 */ /* 0x000fc60000000000 */
[----:B------:R-:W-:-:S04]  /*03b0*/  ISETP.GT.U32.AND P0, PT, R9, 0xfd, PT ;  /* 0x000000fd0900780c */ /* 0x000fc80003f04070 */
[----:B------:R-:W-:-:S13]  /*03c0*/  ISETP.GT.U32.OR P0, PT, R8, 0xfd, P0 ;  /* 0x000000fd0800780c */ /* 0x000fda0000704470 */
[----:B------:R-:W-:Y:S01]  /*03d0*/  @!P0 IMAD.MOV.U32 R5, RZ, RZ, RZ ;  /* 0x000000ffff058224 */ /* 0x000fe200078e00ff */
[----:B------:R-:W-:Y:S06]  /*03e0*/  @!P0 BRA `(.L_x_5) ;  /* 0x00000000005c8947 */ /* 0x000fec0003800000 */
[----:B------:R-:W-:Y:S02]  /*03f0*/  FSETP.GTU.FTZ.AND P0, PT, |R0|, +INF , PT ;  /* 0x7f8000000000780b */ /* 0x000fe40003f1c200 */
[----:B------:R-:W-:-:S04]  /*0400*/  FSETP.GTU.FTZ.AND P1, PT, |R3|, +INF , PT ;  /* 0x7f8000000300780b */ /* 0x000fc80003f3c200 */
[----:B------:R-:W-:-:S13]  /*0410*/  PLOP3.LUT P0, PT, P0, P1, PT, 0xf8, 0x8f ;  /* 0x00000000008f781c */ /* 0x000fda0000703f70 */
[----:B------:R-:W-:Y:S05]  /*0420*/  @P0 BRA `(.L_x_6) ;  /* 0x00000004004c0947 */ /* 0x000fea0003800000 */
[----:B------:R-:W-:-:S13]  /*0430*/  LOP3.LUT P0, RZ, R3, 0x7fffffff, R0, 0xc8, !PT ;  /* 0x7fffffff03ff7812 */ /* 0x000fda000780c800 */
[----:B------:R-:W-:Y:S05]  /*0440*/  @!P0 BRA `(.L_x_7) ;  /* 0x00000004003c8947 */ /* 0x000fea0003800000 */
[C---:B------:R-:W-:Y:S02]  /*0450*/  FSETP.NEU.FTZ.AND P2, PT, |R0|.reuse, +INF , PT ;  /* 0x7f8000000000780b */ /* 0x040fe40003f5d200 */
[----:B------:R-:W-:Y:S02]  /*0460*/  FSETP.NEU.FTZ.AND P1, PT, |R3|, +INF , PT ;  /* 0x7f8000000300780b */ /* 0x000fe40003f3d200 */
[----:B------:R-:W-:-:S11]  /*0470*/  FSETP.NEU.FTZ.AND P0, PT, |R0|, +INF , PT ;  /* 0x7f8000000000780b */ /* 0x000fd60003f1d200 */
[----:B------:R-:W-:Y:S05]  /*0480*/  @!P1 BRA !P2, `(.L_x_7) ;  /* 0x00000004002c9947 */ /* 0x000fea0005000000 */
[----:B------:R-:W-:-:S04]  /*0490*/  LOP3.LUT P2, RZ, R0, 0x7fffffff, RZ, 0xc0, !PT ;  /* 0x7fffffff00ff7812 */ /* 0x000fc8000784c0ff */
[----:B------:R-:W-:-:S13]  /*04a0*/  PLOP3.LUT P1, PT, P1, P2, PT, 0x2f, 0xf2 ;  /* 0x0000000000f2781c */ /* 0x000fda0000f24577 */
[----:B------:R-:W-:Y:S05]  /*04b0*/  @P1 BRA `(.L_x_8) ;  /* 0x0000000400181947 */ /* 0x000fea0003800000 */
[----:B------:R-:W-:-:S04]  /*04c0*/  LOP3.LUT P1, RZ, R3, 0x7fffffff, RZ, 0xc0, !PT ;  /* 0x7fffffff03ff7812 */ /* 0x000fc8000782c0ff */
[----:B------:R-:W-:-:S13]  /*04d0*/  PLOP3.LUT P0, PT, P0, P1, PT, 0x2f, 0xf2 ;  /* 0x0000000000f2781c */ /* 0x000fda0000702577 */
[----:B------:R-:W-:Y:S05]  /*04e0*/  @P0 BRA `(.L_x_9) ;  /* 0x0000000400000947 */ /* 0x000fea0003800000 */
[----:B------:R-:W-:Y:S02]  /*04f0*/  ISETP.GE.AND P0, PT, R8, RZ, PT ;  /* 0x000000ff0800720c */ /* 0x000fe40003f06270 */
[----:B------:R-:W-:-:S11]  /*0500*/  ISETP.GE.AND P1, PT, R9, RZ, PT ;  /* 0x000000ff0900720c */ /* 0x000fd60003f26270 */
[----:B------:R-:W-:Y:S02]  /*0510*/  @P0 IMAD.MOV.U32 R5, RZ, RZ, RZ ;  /* 0x000000ffff050224 */ /* 0x000fe400078e00ff */
[----:B------:R-:W-:Y:S01]  /*0520*/  @!P0 FFMA R0, R0, 1.84467440737095516160e+19, RZ ;  /* 0x5f80000000008823 */ /* 0x000fe200000000ff */
[----:B------:R-:W-:Y:S02]  /*0530*/  @!P0 IMAD.MOV.U32 R5, RZ, RZ, -0x40 ;  /* 0xffffffc0ff058424 */ /* 0x000fe400078e00ff */
[----:B------:R-:W-:Y:S02]  /*0540*/  @!P1 FFMA R3, R3, 1.84467440737095516160e+19, RZ ;  /* 0x5f80000003039823 */ /* 0x000fe400000000ff */
[----:B------:R-:W-:-:S07]  /*0550*/  @!P1 VIADD R5, R5, 0x40 ;  /* 0x0000004005059836 */ /* 0x000fce0000000000 */
.L_x_5:
[----:B------:R-:W-:Y:S01]  /*0560*/  LEA R8, R12, 0xc0800000, 0x17 ;  /* 0xc08000000c087811 */ /* 0x000fe200078eb8ff */
[----:B------:R-:W-:Y:S04]  /*0570*/  BSSY.RECONVERGENT B2, `(.L_x_10) ;  /* 0x0000036000027945 */ /* 0x000fe80003800200 */
[----:B------:R-:W-:Y:S02]  /*0580*/  IMAD.IADD R8, R3, 0x1, -R8 ;  /* 0x0000000103087824 */ /* 0x000fe400078e0a08 */
[----:B------:R-:W-:Y:S02]  /*0590*/  VIADD R3, R10, 0xffffff81 ;  /* 0xffffff810a037836 */ /* 0x000fe40000000000 */
[----:B------:R0:W1:Y:S01]  /*05a0*/  MUFU.RCP R9, R8 ;  /* 0x0000000800097308 */ /* 0x0000620000001000 */
[----:B------:R-:W-:Y:S01]  /*05b0*/  FADD.FTZ R11, -R8, -RZ ;  /* 0x800000ff080b7221 */ /* 0x000fe20000010100 */
[C---:B------:R-:W-:Y:S01]  /*05c0*/  IMAD R0, R3.reuse, -0x800000, R0 ;  /* 0xff80000003007824 */ /* 0x040fe200078e0200 */
[----:B0-----:R-:W-:-:S05]  /*05d0*/  IADD3 R8, PT, PT, R3, 0x7f, -R12 ;  /* 0x0000007f03087810 */ /* 0x001fca0007ffe80c */
[----:B------:R-:W-:Y:S02]  /*05e0*/  IMAD.IADD R8, R8, 0x1, R5 ;  /* 0x0000000108087824 */ /* 0x000fe400078e0205 */
[----:B-1----:R-:W-:-:S04]  /*05f0*/  FFMA R10, R9, R11, 1 ;  /* 0x3f800000090a7423 */ /* 0x002fc8000000000b */
[----:B------:R-:W-:-:S04]  /*0600*/  FFMA R14, R9, R10, R9 ;  /* 0x0000000a090e7223 */ /* 0x000fc80000000009 */
[----:B------:R-:W-:-:S04]  /*0610*/  FFMA R9, R0, R14, RZ ;  /* 0x0000000e00097223 */ /* 0x000fc800000000ff */
[----:B------:R-:W-:-:S04]  /*0620*/  FFMA R10, R11, R9, R0 ;  /* 0x000000090b0a7223 */ /* 0x000fc80000000000 */
[----:B------:R-:W-:-:S04]  /*0630*/  FFMA R9, R14, R10, R9 ;  /* 0x0000000a0e097223 */ /* 0x000fc80000000009 */
[----:B------:R-:W-:-:S04]  /*0640*/  FFMA R10, R11, R9, R0 ;  /* 0x000000090b0a7223 */ /* 0x000fc80000000000 */
[----:B------:R-:W-:-:S05]  /*0650*/  FFMA R0, R14, R10, R9 ;  /* 0x0000000a0e007223 */ /* 0x000fca0000000009 */
[----:B------:R-:W-:-:S04]  /*0660*/  SHF.R.U32.HI R3, RZ, 0x17, R0 ;  /* 0x00000017ff037819 */ /* 0x000fc80000011600 */
[----:B------:R-:W-:-:S05]  /*0670*/  LOP3.LUT R3, R3, 0xff, RZ, 0xc0, !PT ;  /* 0x000000ff03037812 */ /* 0x000fca00078ec0ff */
[----:B------:R-:W-:-:S04]  /*0680*/  IMAD.IADD R11, R3, 0x1, R8 ;  /* 0x00000001030b7824 */ /* 0x000fc800078e0208 */
[----:B------:R-:W-:-:S05]  /*0690*/  VIADD R3, R11, 0xffffffff ;  /* 0xffffffff0b037836 */ /* 0x000fca0000000000 */
[----:B------:R-:W-:-:S13]  /*06a0*/  ISETP.GE.U32.AND P0, PT, R3, 0xfe, PT ;  /* 0x000000fe0300780c */ /* 0x000fda0003f06070 */
[----:B------:R-:W-:Y:S05]  /*06b0*/  @!P0 BRA `(.L_x_11) ;  /* 0x0000000000808947 */ /* 0x000fea0003800000 */
[----:B------:R-:W-:-:S13]  /*06c0*/  ISETP.GT.AND P0, PT, R11, 0xfe, PT ;  /* 0x000000fe0b00780c */ /* 0x000fda0003f04270 */
[----:B------:R-:W-:Y:S05]  /*06d0*/  @P0 BRA `(.L_x_12) ;  /* 0x00000000006c0947 */ /* 0x000fea0003800000 */
[----:B------:R-:W-:-:S13]  /*06e0*/  ISETP.GE.AND P0, PT, R11, 0x1, PT ;  /* 0x000000010b00780c */ /* 0x000fda0003f06270 */
[----:B------:R-:W-:Y:S05]  /*06f0*/  @P0 BRA `(.L_x_13) ;  /* 0x0000000000740947 */ /* 0x000fea0003800000 */
[----:B------:R-:W-:Y:S02]  /*0700*/  ISETP.GE.AND P0, PT, R11, -0x18, PT ;  /* 0xffffffe80b00780c */ /* 0x000fe40003f06270 */
[----:B------:R-:W-:-:S11]  /*0710*/  LOP3.LUT R0, R0, 0x80000000, RZ, 0xc0, !PT ;  /* 0x8000000000007812 */ /* 0x000fd600078ec0ff */
[----:B------:R-:W-:Y:S05]  /*0720*/  @!P0 BRA `(.L_x_13) ;  /* 0x0000000000688947 */ /* 0x000fea0003800000 */
[CCC-:B------:R-:W-:Y:S01]  /*0730*/  FFMA.RZ R3, R14.reuse, R10.reuse, R9.reuse ;  /* 0x0000000a0e037223 */ /* 0x1c0fe2000000c009 */
[CCC-:B------:R-:W-:Y:S01]  /*0740*/  FFMA.RM R8, R14.reuse, R10.reuse, R9.reuse ;  /* 0x0000000a0e087223 */ /* 0x1c0fe20000004009 */
[C---:B------:R-:W-:Y:S02]  /*0750*/  ISETP.NE.AND P2, PT, R11.reuse, RZ, PT ;  /* 0x000000ff0b00720c */ /* 0x040fe40003f45270 */
[----:B------:R-:W-:Y:S02]  /*0760*/  ISETP.NE.AND P1, PT, R11, RZ, PT ;  /* 0x000000ff0b00720c */ /* 0x000fe40003f25270 */
[----:B------:R-:W-:Y:S01]  /*0770*/  LOP3.LUT R5, R3, 0x7fffff, RZ, 0xc0, !PT ;  /* 0x007fffff03057812 */ /* 0x000fe200078ec0ff */
[----:B------:R-:W-:Y:S01]  /*0780*/  FFMA.RP R3, R14, R10, R9 ;  /* 0x0000000a0e037223 */ /* 0x000fe20000008009 */
[----:B------:R-:W-:Y:S02]  /*0790*/  VIADD R10, R11, 0x20 ;  /* 0x000000200b0a7836 */ /* 0x000fe40000000000 */
[----:B------:R-:W-:Y:S01]  /*07a0*/  LOP3.LUT R5, R5, 0x800000, RZ, 0xfc, !PT ;  /* 0x0080000005057812 */ /* 0x000fe200078efcff */
[----:B------:R-:W-:Y:S01]  /*07b0*/  IMAD.MOV R9, RZ, RZ, -R11 ;  /* 0x000000ffff097224 */ /* 0x000fe200078e0a0b */
[----:B------:R-:W-:-:S02]  /*07c0*/  FSETP.NEU.FTZ.AND P0, PT, R3, R8, PT ;  /* 0x000000080300720b */ /* 0x000fc40003f1d000 */
[----:B------:R-:W-:Y:S02]  /*07d0*/  SHF.L.U32 R10, R5, R10, RZ ;  /* 0x0000000a050a7219 */ /* 0x000fe400000006ff */
[----:B------:R-:W-:Y:S02]  /*07e0*/  SEL R8, R9, RZ, P2 ;  /* 0x000000ff09087207 */ /* 0x000fe40001000000 */
[----:B------:R-:W-:Y:S02]  /*07f0*/  ISETP.NE.AND P1, PT, R10, RZ, P1 ;  /* 0x000000ff0a00720c */ /* 0x000fe40000f25270 */
[----:B------:R-:W-:Y:S02]  /*0800*/  SHF.R.U32.HI R8, RZ, R8, R5 ;  /* 0x00000008ff087219 */ /* 0x000fe40000011605 */
[----:B------:R-:W-:Y:S02]  /*0810*/  PLOP3.LUT P0, PT, P0, P1, PT, 0xf8, 0x8f ;  /* 0x00000000008f781c */ /* 0x000fe40000703f70 */
[----:B------:R-:W-:-:S02]  /*0820*/  SHF.R.U32.HI R10, RZ, 0x1, R8 ;  /* 0x00000001ff0a7819 */ /* 0x000fc40000011608 */
[----:B------:R-:W-:-:S04]  /*0830*/  SEL R3, RZ, 0x1, !P0 ;  /* 0x00000001ff037807 */ /* 0x000fc80004000000 */
[----:B------:R-:W-:-:S04]  /*0840*/  LOP3.LUT R3, R3, 0x1, R10, 0xf8, !PT ;  /* 0x0000000103037812 */ /* 0x000fc800078ef80a */
[----:B------:R-:W-:-:S05]  /*0850*/  LOP3.LUT R3, R3, R8, RZ, 0xc0, !PT ;  /* 0x0000000803037212 */ /* 0x000fca00078ec0ff */
[----:B------:R-:W-:-:S05]  /*0860*/  IMAD.IADD R3, R10, 0x1, R3 ;  /* 0x000000010a037824 */ /* 0x000fca00078e0203 */
[----:B------:R-:W-:Y:S01]  /*0870*/  LOP3.LUT R0, R3, R0, RZ, 0xfc, !PT ;  /* 0x0000000003007212 */ /* 0x000fe200078efcff */
[----:B------:R-:W-:Y:S06]  /*0880*/  BRA `(.L_x_13) ;  /* 0x0000000000107947 */ /* 0x000fec0003800000 */
.L_x_12:
[----:B------:R-:W-:-:S04]  /*0890*/  LOP3.LUT R0, R0, 0x80000000, RZ, 0xc0, !PT ;  /* 0x8000000000007812 */ /* 0x000fc800078ec0ff */
[----:B------:R-:W-:Y:S01]  /*08a0*/  LOP3.LUT R0, R0, 0x7f800000, RZ, 0xfc, !PT ;  /* 0x7f80000000007812 */ /* 0x000fe200078efcff */
[----:B------:R-:W-:Y:S06]  /*08b0*/  BRA `(.L_x_13) ;  /* 0x0000000000047947 */ /* 0x000fec0003800000 */
.L_x_11:
[----:B------:R-:W-:-:S07]  /*08c0*/  IMAD R0, R8, 0x800000, R0 ;  /* 0x0080000008007824 */ /* 0x000fce00078e0200 */
.L_x_13:
[----:B------:R-:W-:Y:S05]  /*08d0*/  BSYNC.RECONVERGENT B2 ;  /* 0x0000000000027941 */ /* 0x000fea0003800200 */
.L_x_10:
[----:B------:R-:W-:Y:S05]  /*08e0*/  BRA `(.L_x_14) ;  /* 0x0000000000207947 */ /* 0x000fea0003800000 */
.L_x_9:
[----:B------:R-:W-:-:S04]  /*08f0*/  LOP3.LUT R0, R3, 0x80000000, R0, 0x48, !PT ;  /* 0x8000000003007812 */ /* 0x000fc800078e4800 */
[----:B------:R-:W-:Y:S01]  /*0900*/  LOP3.LUT R0, R0, 0x7f800000, RZ, 0xfc, !PT ;  /* 0x7f80000000007812 */ /* 0x000fe200078efcff */
[----:B------:R-:W-:Y:S06]  /*0910*/  BRA `(.L_x_14) ;  /* 0x0000000000147947 */ /* 0x000fec0003800000 */
.L_x_8:
[----:B------:R-:W-:Y:S01]  /*0920*/  LOP3.LUT R0, R3, 0x80000000, R0, 0x48, !PT ;  /* 0x8000000003007812 */ /* 0x000fe200078e4800 */
[----:B------:R-:W-:Y:S06]  /*0930*/  BRA `(.L_x_14) ;  /* 0x00000000000c7947 */ /* 0x000fec0003800000 */
.L_x_7:
[----:B------:R-:W0:Y:S01]  /*0940*/  MUFU.RSQ R0, -QNAN ;  /* 0xffc0000000007908 */ /* 0x000e220000001400 */
[----:B------:R-:W-:Y:S05]  /*0950*/  BRA `(.L_x_14) ;  /* 0x0000000000047947 */ /* 0x000fea0003800000 */
.L_x_6:
[----:B------:R-:W-:-:S07]  /*0960*/  FADD.FTZ R0, R0, R3 ;  /* 0x0000000300007221 */ /* 0x000fce0000010000 */
.L_x_14:
[----:B------:R-:W-:Y:S05]  /*0970*/  BSYNC.RECONVERGENT B1 ;  /* 0x0000000000017941 */ /* 0x000fea0003800200 */
.L_x_4:
[----:B------:R-:W-:Y:S02]  /*0980*/  IMAD.MOV.U32 R8, RZ, RZ, R6 ;  /* 0x000000ffff087224 */ /* 0x000fe400078e0006 */
[----:B------:R-:W-:-:S04]  /*0990*/  IMAD.MOV.U32 R9, RZ, RZ, 0x0 ;  /* 0x00000000ff097424 */ /* 0x000fc800078e00ff */
[----:B0-----:R-:W-:Y:S05]  /*09a0*/  RET.REL.NODEC R8 `(_Z6kernelP6float4jjf) ;  /* 0xfffffff408947950 */ /* 0x001fea0003c3ffff */
.L_x_15:
[----:B------:R-:W-:-:S00]  /*09b0*/  BRA `(.L_x_15) ;  /* 0xfffffffc00fc7947 */ /* 0x000fc0000383ffff */
[----:B------:R-:W-:-:S00]  /*09c0*/  NOP ;  /* 0x0000000000007918 */ /* 0x000fc00000000000 */
        /* <DEDUP_REMOVED lines=11> */
.L_x_16:


//--------------------- .nv.shared.reserved.0     --------------------------
	.section	.nv.shared.reserved.0,"aw",@nobits
	.weak		__nv_reservedSMEM_offset_0_alias
	.size		__nv_reservedSMEM_offset_0_alias, 0, 64
	.other		__nv_reservedSMEM_offset_0_alias,@"STO_CUDA_RESERVED_SHARED STV_DEFAULT"
__nv_reservedSMEM_offset_0_alias:
	.zero		0
	.zero		64


//--------------------- .nv.constant0._Z6kernelP6float4jjf --------------------------
	.section	.nv.constant0._Z6kernelP6float4jjf,"a",@progbits
	.sectionflags	@""
	.align	4
.nv.constant0._Z6kernelP6float4jjf:
	.zero		916


//--------------------- SYMBOLS --------------------------

	.type		.nv.reservedSmem.offset0,@object
	.size		.nv.reservedSmem.offset0,0x4
